//
// Generated by NVIDIA NVVM Compiler
//
// Compiler Build ID: CL-36424714
// Cuda compilation tools, release 13.0, V13.0.88
// Based on NVVM 20.0.0
//

.version 9.0
.target sm_100
.address_size 64

	// .globl	default_function_kernel

.visible .entry default_function_kernel(
	.param .u64 .ptr .align 1 default_function_kernel_param_0,
	.param .u64 .ptr .align 1 default_function_kernel_param_1
)
.maxntid 14
{
	.reg .pred 	%p<4>;
	.reg .b32 	%r<8>;
	.reg .b32 	%f<5>;
	.reg .b64 	%rd<9>;

	ld.param.u64 	%rd1, [default_function_kernel_param_0];
	ld.param.u64 	%rd2, [default_function_kernel_param_1];
	mov.u32 	%r1, %ctaid.x;
	add.s32 	%r3, %r1, -1;
	setp.gt.u32 	%p1, %r3, 2;
	mov.u32 	%r2, %tid.x;
	add.s32 	%r4, %r2, -2;
	setp.gt.u32 	%p2, %r4, 10;
	mov.f32 	%f4, 0f00000000;
	or.pred  	%p3, %p1, %p2;
	@%p3 bra 	$L__BB0_2;
	cvta.to.global.u64 	%rd3, %rd2;
	mad.lo.s32 	%r5, %r1, 11, %r2;
	add.s32 	%r6, %r5, -13;
	mul.wide.u32 	%rd4, %r6, 4;
	add.s64 	%rd5, %rd3, %rd4;
	ld.global.nc.f32 	%f4, [%rd5];
$L__BB0_2:
	cvta.to.global.u64 	%rd6, %rd1;
	mad.lo.s32 	%r7, %r1, 14, %r2;
	mul.wide.u32 	%rd7, %r7, 4;
	add.s64 	%rd8, %rd6, %rd7;
	st.global.f32 	[%rd8], %f4;
	ret;

}


// ===== COMPILED SASS (sm_100) =====

	.target	sm_100

	.elftype	@"ET_EXEC"


//--------------------- .note.nv.tkinfo           --------------------------
	.section	.note.nv.tkinfo,"",@"SHT_NOTE"
	.sectionflags	@"SHF_NOTE_NV_TKINFO"
	.tkinfo
        /*0018*/ 	.word	0x00000002
        /*0030*/ 	.string	""
        /*0030*/ 	.string	"ptxas"
        /*0030*/ 	.string	"Cuda compilation tools, release 13.0, V13.0.88"
        /*0030*/ 	.string	"Build cuda_13.0.r13.0/compiler.36424714_0"
        /*0030*/ 	.string	"-arch sm_100 -m 64 "



//--------------------- .note.nv.cuinfo           --------------------------
	.section	.note.nv.cuinfo,"",@"SHT_NOTE"
	.sectionflags	@"SHF_NOTE_NV_CUINFO"
        /*0018*/ 	.short	0x0002
        /*001a*/ 	.short	0x0064
        /*001c*/ 	.short	0x0082
	.zero		2


//--------------------- .nv.info                  --------------------------
	.section	.nv.info,"",@"SHT_CUDA_INFO"
	.align	4


	//----- nvinfo : EIATTR_REGCOUNT
	.align		4
        /*0000*/ 	.byte	0x04, 0x2f
        /*0002*/ 	.short	(.L_1 - .L_0)
	.align		4
.L_0:
        /*0004*/ 	.word	index@(default_function_kernel)
        /*0008*/ 	.word	0x0000000a


	//----- nvinfo : EIATTR_FRAME_SIZE
	.align		4
.L_1:
        /*000c*/ 	.byte	0x04, 0x11
        /*000e*/ 	.short	(.L_3 - .L_2)
	.align		4
.L_2:
        /*0010*/ 	.word	index@(default_function_kernel)
        /*0014*/ 	.word	0x00000000


	//----- nvinfo : EIATTR_MIN_STACK_SIZE
	.align		4
.L_3:
        /*0018*/ 	.byte	0x04, 0x12
        /*001a*/ 	.short	(.L_5 - .L_4)
	.align		4
.L_4:
        /*001c*/ 	.word	index@(default_function_kernel)
        /*0020*/ 	.word	0x00000000
.L_5:


//--------------------- .nv.compat                --------------------------
	.section	.nv.compat,"",@"SHT_CUDA_COMPAT_INFO"
	.align	4
        /*0000*/ 	.byte	0x02, 0x09, 0x00, 0x00, 0x02, 0x02, 0x01, 0x00, 0x02, 0x05, 0x05, 0x00, 0x03, 0x07, 0x01, 0x01
        /*0010*/ 	.byte	0x02, 0x03, 0x00, 0x00, 0x02, 0x06, 0x01, 0x00, 0x04, 0x0b, 0x08, 0x00, 0x09, 0x00, 0x00, 0x00
        /*0020*/ 	.byte	0x00, 0x00, 0x00, 0x00


//--------------------- .nv.info.default_function_kernel --------------------------
	.section	.nv.info.default_function_kernel,"",@"SHT_CUDA_INFO"
	.sectionflags	@""
	.align	4


	//----- nvinfo : EIATTR_CUDA_API_VERSION
	.align		4
        /*0000*/ 	.byte	0x04, 0x37
        /*0002*/ 	.short	(.L_7 - .L_6)
.L_6:
        /*0004*/ 	.word	0x00000082


	//----- nvinfo : EIATTR_KPARAM_INFO
	.align		4
.L_7:
        /*0008*/ 	.byte	0x04, 0x17
        /*000a*/ 	.short	(.L_9 - .L_8)
.L_8:
        /*000c*/ 	.word	0x00000000
        /*0010*/ 	.short	0x0001
        /*0012*/ 	.short	0x0008
        /*0014*/ 	.byte	0x00, 0xf5, 0x21, 0x00


	//----- nvinfo : EIATTR_KPARAM_INFO
	.align		4
.L_9:
        /*0018*/ 	.byte	0x04, 0x17
        /*001a*/ 	.short	(.L_11 - .L_10)
.L_10:
        /*001c*/ 	.word	0x00000000
        /*0020*/ 	.short	0x0000
        /*0022*/ 	.short	0x0000
        /*0024*/ 	.byte	0x00, 0xf5, 0x21, 0x00


	//----- nvinfo : EIATTR_SPARSE_MMA_MASK
	.align		4
.L_11:
        /*0028*/ 	.byte	0x03, 0x50
        /*002a*/ 	.short	0x0000


	//----- nvinfo : EIATTR_MAXREG_COUNT
	.align		4
        /*002c*/ 	.byte	0x03, 0x1b
        /*002e*/ 	.short	0x00ff


	//----- nvinfo : EIATTR_MERCURY_ISA_VERSION
	.align		4
        /*0030*/ 	.byte	0x03, 0x5f
        /*0032*/ 	.short	0x0101


	//----- nvinfo : EIATTR_VRC_CTA_INIT_COUNT
	.align		4
        /*0034*/ 	.byte	0x02, 0x4a
	.zero		1
	.zero		1


	//----- nvinfo : EIATTR_EXIT_INSTR_OFFSETS
	.align		4
        /*0038*/ 	.byte	0x04, 0x1c
        /*003a*/ 	.short	(.L_13 - .L_12)


	//   ....[0]....
.L_12:
        /*003c*/ 	.word	0x00000150


	//----- nvinfo : EIATTR_MAX_THREADS
	.align		4
.L_13:
        /*0040*/ 	.byte	0x04, 0x05
        /*0042*/ 	.short	(.L_15 - .L_14)
.L_14:
        /*0044*/ 	.word	0x0000000e
        /*0048*/ 	.word	0x00000001
        /*004c*/ 	.word	0x00000001


	//----- nvinfo : EIATTR_CRS_STACK_SIZE
	.align		4
.L_15:
        /*0050*/ 	.byte	0x04, 0x1e
        /*0052*/ 	.short	(.L_17 - .L_16)
.L_16:
        /*0054*/ 	.word	0x00000000


	//----- nvinfo : EIATTR_CBANK_PARAM_SIZE
	.align		4
.L_17:
        /*0058*/ 	.byte	0x03, 0x19
        /*005a*/ 	.short	0x0010


	//----- nvinfo : EIATTR_PARAM_CBANK
	.align		4
        /*005c*/ 	.byte	0x04, 0x0a
        /*005e*/ 	.short	(.L_19 - .L_18)
	.align		4
.L_18:
        /*0060*/ 	.word	index@(.nv.constant0.default_function_kernel)
        /*0064*/ 	.short	0x0380
        /*0066*/ 	.short	0x0010


	//----- nvinfo : EIATTR_SW_WAR
	.align		4
.L_19:
        /*0068*/ 	.byte	0x04, 0x36
        /*006a*/ 	.short	(.L_21 - .L_20)
.L_20:
        /*006c*/ 	.word	0x00000008
.L_21:


//--------------------- .nv.callgraph             --------------------------
	.section	.nv.callgraph,"",@"SHT_CUDA_CALLGRAPH"
	.align	4
	.sectionentsize	8
	.align		4
        /*0000*/ 	.word	0x00000000
	.align		4
        /*0004*/ 	.word	0xffffffff
	.align		4
        /*0008*/ 	.word	0x00000000
	.align		4
        /*000c*/ 	.word	0xfffffffe
	.align		4
        /*0010*/ 	.word	0x00000000
	.align		4
        /*0014*/ 	.word	0xfffffffd
	.align		4
        /*0018*/ 	.word	0x00000000
	.align		4
        /*001c*/ 	.word	0xfffffffc


//--------------------- .text.default_function_kernel --------------------------
	.section	.text.default_function_kernel,"ax",@progbits
	.align	128
        .global         default_function_kernel
        .type           default_function_kernel,@function
        .size           default_function_kernel,(.L_x_3 - default_function_kernel)
        .other          default_function_kernel,@"STO_CUDA_ENTRY STV_DEFAULT"
default_function_kernel:
.text.default_function_kernel:
[----:B------:R-:W-:Y:S01]  /*0000*/  LDC R1, c[0x0][0x37c] ;  /* 0x0000df00ff017b82 */ /* 0x000fe20000000800 */
[----:B------:R-:W0:Y:S07]  /*0010*/  S2R R7, SR_TID.X ;  /* 0x0000000000077919 */ /* 0x000e2e0000002100 */
[----:B------:R-:W1:Y:S01]  /*0020*/  LDC.64 R4, c[0x0][0x380] ;  /* 0x0000e000ff047b82 */ /* 0x000e620000000a00 */
[----:B------:R-:W2:Y:S01]  /*0030*/  LDCU.64 UR4, c[0x0][0x358] ;  /* 0x00006b00ff0477ac */ /* 0x000ea20008000a00 */
[----:B------:R-:W-:Y:S01]  /*0040*/  BSSY.RECONVERGENT B0, `(.L_x_0) ;  /* 0x000000f000007945 */ /* 0x000fe20003800200 */
[----:B------:R-:W3:Y:S01]  /*0050*/  S2R R0, SR_CTAID.X ;  /* 0x0000000000007919 */ /* 0x000ee20000002500 */
[----:B0-----:R-:W-:-:S02]  /*0060*/  IADD3 R3, PT, PT, R7, -0x2, RZ ;  /* 0xfffffffe07037810 */ /* 0x001fc40007ffe0ff */
[C---:B---3--:R-:W-:Y:S02]  /*0070*/  IADD3 R2, PT, PT, R0.reuse, -0x1, RZ ;  /* 0xffffffff00027810 */ /* 0x048fe40007ffe0ff */
[----:B------:R-:W-:Y:S01]  /*0080*/  ISETP.GT.U32.AND P0, PT, R3, 0xa, PT ;  /* 0x0000000a0300780c */ /* 0x000fe20003f04070 */
[----:B------:R-:W-:-:S03]  /*0090*/  IMAD R3, R0, 0xe, R7 ;  /* 0x0000000e00037824 */ /* 0x000fc600078e0207 */
[----:B------:R-:W-:Y:S01]  /*00a0*/  ISETP.GT.U32.OR P0, PT, R2, 0x2, P0 ;  /* 0x000000020200780c */ /* 0x000fe20000704470 */
[----:B-1----:R-:W-:-:S04]  /*00b0*/  IMAD.WIDE.U32 R4, R3, 0x4, R4 ;  /* 0x0000000403047825 */ /* 0x002fc800078e0004 */
[----:B------:R-:W-:-:S08]  /*00c0*/  HFMA2 R3, -RZ, RZ, 0, 0 ;  /* 0x00000000ff037431 */ /* 0x000fd000000001ff */
[----:B--2---:R-:W-:Y:S05]  /*00d0*/  @P0 BRA `(.L_x_1) ;  /* 0x0000000000140947 */ /* 0x004fea0003800000 */
[----:B------:R-:W0:Y:S01]  /*00e0*/  LDC.64 R2, c[0x0][0x388] ;  /* 0x0000e200ff027b82 */ /* 0x000e220000000a00 */
[----:B------:R-:W-:-:S05]  /*00f0*/  IMAD R0, R0, 0xb, R7 ;  /* 0x0000000b00007824 */ /* 0x000fca00078e0207 */
[----:B------:R-:W-:-:S05]  /*0100*/  IADD3 R7, PT, PT, R0, -0xd, RZ ;  /* 0xfffffff300077810 */ /* 0x000fca0007ffe0ff */
[----:B0-----:R-:W-:-:S06]  /*0110*/  IMAD.WIDE.U32 R2, R7, 0x4, R2 ;  /* 0x0000000407027825 */ /* 0x001fcc00078e0002 */
[----:B------:R0:W5:Y:S02]  /*0120*/  LDG.E.CONSTANT R3, desc[UR4][R2.64] ;  /* 0x0000000402037981 */ /* 0x000164000c1e9900 */
.L_x_1:
[----:B------:R-:W-:Y:S05]  /*0130*/  BSYNC.RECONVERGENT B0 ;  /* 0x0000000000007941 */ /* 0x000fea0003800200 */
.L_x_0:
[----:B-----5:R-:W-:Y:S01]  /*0140*/  STG.E desc[UR4][R4.64], R3 ;  /* 0x0000000304007986 */ /* 0x020fe2000c101904 */
[----:B------:R-:W-:Y:S05]  /*0150*/  EXIT ;  /* 0x000000000000794d */ /* 0x000fea0003800000 */
.L_x_2:
[----:B------:R-:W-:-:S00]  /*0160*/  BRA `(.L_x_2) ;  /* 0xfffffffc00fc7947 */ /* 0x000fc0000383ffff */
[----:B------:R-:W-:-:S00]  /*0170*/  NOP ;  /* 0x0000000000007918 */ /* 0x000fc00000000000 */
        /* <DEDUP_REMOVED lines=8> */
.L_x_3:


//--------------------- .nv.shared.reserved.0     --------------------------
	.section	.nv.shared.reserved.0,"aw",@nobits
	.weak		__nv_reservedSMEM_offset_0_alias
	.size		__nv_reservedSMEM_offset_0_alias, 0, 64
	.other		__nv_reservedSMEM_offset_0_alias,@"STO_CUDA_RESERVED_SHARED STV_DEFAULT"
__nv_reservedSMEM_offset_0_alias:
	.zero		0
	.zero		64


//--------------------- .nv.constant0.default_function_kernel --------------------------
	.section	.nv.constant0.default_function_kernel,"a",@progbits
	.sectionflags	@""
	.align	4
.nv.constant0.default_function_kernel:
	.zero		912


//--------------------- SYMBOLS --------------------------

	.type		.nv.reservedSmem.offset0,@object
	.size		.nv.reservedSmem.offset0,0x4
